//
// Generated by NVIDIA NVVM Compiler
//
// Compiler Build ID: CL-36424714
// Cuda compilation tools, release 13.0, V13.0.88
// Based on NVVM 20.0.0
//

.version 9.0
.target sm_100
.address_size 64

	// .globl	_Z10matrixMultPiS_S_iii
// _ZZ10matrixMultPiS_S_iiiE2As has been demoted
// _ZZ10matrixMultPiS_S_iiiE2Bs has been demoted

.visible .entry _Z10matrixMultPiS_S_iii(
	.param .u64 .ptr .align 1 _Z10matrixMultPiS_S_iii_param_0,
	.param .u64 .ptr .align 1 _Z10matrixMultPiS_S_iii_param_1,
	.param .u64 .ptr .align 1 _Z10matrixMultPiS_S_iii_param_2,
	.param .u32 _Z10matrixMultPiS_S_iii_param_3,
	.param .u32 _Z10matrixMultPiS_S_iii_param_4,
	.param .u32 _Z10matrixMultPiS_S_iii_param_5
)
{
	.reg .pred 	%p<26>;
	.reg .b32 	%r<183>;
	.reg .b64 	%rd<27>;
	// demoted variable
	.shared .align 4 .b8 _ZZ10matrixMultPiS_S_iiiE2As[256];
	// demoted variable
	.shared .align 4 .b8 _ZZ10matrixMultPiS_S_iiiE2Bs[256];
	ld.param.u64 	%rd4, [_Z10matrixMultPiS_S_iii_param_0];
	ld.param.u64 	%rd5, [_Z10matrixMultPiS_S_iii_param_1];
	ld.param.u32 	%r52, [_Z10matrixMultPiS_S_iii_param_3];
	ld.param.u32 	%r53, [_Z10matrixMultPiS_S_iii_param_4];
	ld.param.u32 	%r54, [_Z10matrixMultPiS_S_iii_param_5];
	cvta.to.global.u64 	%rd1, %rd5;
	cvta.to.global.u64 	%rd2, %rd4;
	mov.u32 	%r1, %tid.x;
	mov.u32 	%r2, %tid.y;
	mov.u32 	%r56, %ctaid.y;
	shl.b32 	%r57, %r56, 3;
	add.s32 	%r3, %r57, %r2;
	mov.u32 	%r58, %ctaid.x;
	shl.b32 	%r4, %r58, 3;
	add.s32 	%r5, %r4, %r1;
	setp.lt.s32 	%p1, %r53, 1;
	mov.b32 	%r182, 0;
	@%p1 bra 	$L__BB0_19;
	add.s32 	%r6, %r53, 7;
	shl.b32 	%r61, %r2, 5;
	mov.u32 	%r62, _ZZ10matrixMultPiS_S_iiiE2As;
	add.s32 	%r7, %r62, %r61;
	mul.lo.s32 	%r8, %r53, %r3;
	mov.u32 	%r63, _ZZ10matrixMultPiS_S_iiiE2Bs;
	shl.b32 	%r64, %r1, 2;
	add.s32 	%r10, %r63, %r64;
	add.s32 	%r9, %r10, %r61;
	setp.lt.u32 	%p2, %r53, 9;
	mov.b32 	%r178, 0;
	mov.u32 	%r182, %r178;
	@%p2 bra 	$L__BB0_13;
	shr.u32 	%r67, %r6, 3;
	and.b32  	%r68, %r67, 268435454;
	neg.s32 	%r171, %r68;
	add.s32 	%r69, %r2, 8;
	mad.lo.s32 	%r70, %r54, %r69, %r1;
	add.s32 	%r168, %r70, %r4;
	mad.lo.s32 	%r71, %r2, %r54, %r1;
	add.s32 	%r167, %r71, %r4;
	add.s32 	%r165, %r1, %r8;
	mov.b32 	%r182, 0;
	mov.b32 	%r170, 8;
	cvt.u64.u32 	%rd10, %r8;
	cvt.u64.u32 	%rd11, %r1;
	mov.u32 	%r166, %r1;
	mov.u32 	%r169, %r2;
$L__BB0_3:
	setp.ge.s32 	%p3, %r3, %r52;
	setp.ge.s32 	%p4, %r166, %r53;
	mov.b32 	%r173, 0;
	or.pred  	%p5, %p4, %p3;
	@%p5 bra 	$L__BB0_5;
	mul.wide.u32 	%rd6, %r165, 4;
	add.s64 	%rd7, %rd2, %rd6;
	ld.global.u32 	%r173, [%rd7];
$L__BB0_5:
	setp.ge.s32 	%p6, %r5, %r54;
	shl.b32 	%r75, %r1, 2;
	add.s32 	%r76, %r7, %r75;
	st.shared.u32 	[%r76], %r173;
	setp.ge.s32 	%p7, %r169, %r53;
	mov.b32 	%r174, 0;
	or.pred  	%p8, %p6, %p7;
	@%p8 bra 	$L__BB0_7;
	mul.wide.s32 	%rd8, %r167, 4;
	add.s64 	%rd9, %rd1, %rd8;
	ld.global.u32 	%r174, [%rd9];
$L__BB0_7:
	st.shared.u32 	[%r9], %r174;
	bar.sync 	0;
	ld.shared.u32 	%r79, [%r7];
	ld.shared.u32 	%r80, [%r10];
	mad.lo.s32 	%r81, %r80, %r79, %r182;
	ld.shared.u32 	%r82, [%r7+4];
	ld.shared.u32 	%r83, [%r10+32];
	mad.lo.s32 	%r84, %r83, %r82, %r81;
	ld.shared.u32 	%r85, [%r7+8];
	ld.shared.u32 	%r86, [%r10+64];
	mad.lo.s32 	%r87, %r86, %r85, %r84;
	ld.shared.u32 	%r88, [%r7+12];
	ld.shared.u32 	%r89, [%r10+96];
	mad.lo.s32 	%r90, %r89, %r88, %r87;
	ld.shared.u32 	%r91, [%r7+16];
	ld.shared.u32 	%r92, [%r10+128];
	mad.lo.s32 	%r93, %r92, %r91, %r90;
	ld.shared.u32 	%r94, [%r7+20];
	ld.shared.u32 	%r95, [%r10+160];
	mad.lo.s32 	%r96, %r95, %r94, %r93;
	ld.shared.u32 	%r97, [%r7+24];
	ld.shared.u32 	%r98, [%r10+192];
	mad.lo.s32 	%r99, %r98, %r97, %r96;
	ld.shared.u32 	%r100, [%r7+28];
	ld.shared.u32 	%r101, [%r10+224];
	mad.lo.s32 	%r27, %r101, %r100, %r99;
	bar.sync 	0;
	add.s32 	%r102, %r166, 8;
	setp.ge.s32 	%p10, %r102, %r53;
	mov.b32 	%r175, 0;
	or.pred  	%p11, %p10, %p3;
	@%p11 bra 	$L__BB0_9;
	add.s32 	%r103, %r170, -8;
	cvt.u64.u32 	%rd12, %r103;
	add.s64 	%rd13, %rd12, %rd11;
	add.s64 	%rd14, %rd13, %rd10;
	shl.b64 	%rd15, %rd14, 2;
	add.s64 	%rd16, %rd2, %rd15;
	ld.global.u32 	%r175, [%rd16+32];
$L__BB0_9:
	shl.b32 	%r105, %r1, 2;
	add.s32 	%r106, %r7, %r105;
	st.shared.u32 	[%r106], %r175;
	add.s32 	%r107, %r169, 8;
	setp.ge.s32 	%p13, %r107, %r53;
	mov.b32 	%r176, 0;
	or.pred  	%p14, %p6, %p13;
	@%p14 bra 	$L__BB0_11;
	mul.wide.s32 	%rd17, %r168, 4;
	add.s64 	%rd18, %rd1, %rd17;
	ld.global.u32 	%r176, [%rd18];
$L__BB0_11:
	st.shared.u32 	[%r9], %r176;
	bar.sync 	0;
	ld.shared.u32 	%r108, [%r7];
	ld.shared.u32 	%r109, [%r10];
	mad.lo.s32 	%r110, %r109, %r108, %r27;
	ld.shared.u32 	%r111, [%r7+4];
	ld.shared.u32 	%r112, [%r10+32];
	mad.lo.s32 	%r113, %r112, %r111, %r110;
	ld.shared.u32 	%r114, [%r7+8];
	ld.shared.u32 	%r115, [%r10+64];
	mad.lo.s32 	%r116, %r115, %r114, %r113;
	ld.shared.u32 	%r117, [%r7+12];
	ld.shared.u32 	%r118, [%r10+96];
	mad.lo.s32 	%r119, %r118, %r117, %r116;
	ld.shared.u32 	%r120, [%r7+16];
	ld.shared.u32 	%r121, [%r10+128];
	mad.lo.s32 	%r122, %r121, %r120, %r119;
	ld.shared.u32 	%r123, [%r7+20];
	ld.shared.u32 	%r124, [%r10+160];
	mad.lo.s32 	%r125, %r124, %r123, %r122;
	ld.shared.u32 	%r126, [%r7+24];
	ld.shared.u32 	%r127, [%r10+192];
	mad.lo.s32 	%r128, %r127, %r126, %r125;
	ld.shared.u32 	%r129, [%r7+28];
	ld.shared.u32 	%r130, [%r10+224];
	mad.lo.s32 	%r182, %r130, %r129, %r128;
	bar.sync 	0;
	add.s32 	%r171, %r171, 2;
	add.s32 	%r170, %r170, 16;
	add.s32 	%r169, %r169, 16;
	shl.b32 	%r131, %r54, 4;
	add.s32 	%r168, %r168, %r131;
	add.s32 	%r167, %r167, %r131;
	add.s32 	%r166, %r166, 16;
	add.s32 	%r165, %r165, 16;
	setp.ne.s32 	%p15, %r171, 0;
	@%p15 bra 	$L__BB0_3;
	and.b32  	%r178, %r6, 2147483632;
$L__BB0_13:
	and.b32  	%r132, %r6, 8;
	setp.eq.s32 	%p16, %r132, 0;
	@%p16 bra 	$L__BB0_19;
	setp.ge.s32 	%p17, %r3, %r52;
	add.s32 	%r44, %r178, %r1;
	add.s32 	%r45, %r178, %r2;
	setp.ge.s32 	%p18, %r44, %r53;
	mov.b32 	%r180, 0;
	or.pred  	%p19, %p18, %p17;
	@%p19 bra 	$L__BB0_16;
	add.s32 	%r135, %r44, %r8;
	mul.wide.u32 	%rd19, %r135, 4;
	add.s64 	%rd20, %rd2, %rd19;
	ld.global.u32 	%r180, [%rd20];
$L__BB0_16:
	setp.ge.s32 	%p20, %r5, %r54;
	mov.u32 	%r137, %tid.x;
	shl.b32 	%r138, %r137, 2;
	add.s32 	%r139, %r7, %r138;
	st.shared.u32 	[%r139], %r180;
	setp.ge.s32 	%p21, %r45, %r53;
	mov.b32 	%r181, 0;
	or.pred  	%p22, %p20, %p21;
	@%p22 bra 	$L__BB0_18;
	mad.lo.s32 	%r140, %r45, %r54, %r5;
	mul.wide.s32 	%rd21, %r140, 4;
	add.s64 	%rd22, %rd1, %rd21;
	ld.global.u32 	%r181, [%rd22];
$L__BB0_18:
	st.shared.u32 	[%r9], %r181;
	bar.sync 	0;
	ld.shared.u32 	%r141, [%r7];
	ld.shared.u32 	%r142, [%r10];
	mad.lo.s32 	%r143, %r142, %r141, %r182;
	ld.shared.u32 	%r144, [%r7+4];
	ld.shared.u32 	%r145, [%r10+32];
	mad.lo.s32 	%r146, %r145, %r144, %r143;
	ld.shared.u32 	%r147, [%r7+8];
	ld.shared.u32 	%r148, [%r10+64];
	mad.lo.s32 	%r149, %r148, %r147, %r146;
	ld.shared.u32 	%r150, [%r7+12];
	ld.shared.u32 	%r151, [%r10+96];
	mad.lo.s32 	%r152, %r151, %r150, %r149;
	ld.shared.u32 	%r153, [%r7+16];
	ld.shared.u32 	%r154, [%r10+128];
	mad.lo.s32 	%r155, %r154, %r153, %r152;
	ld.shared.u32 	%r156, [%r7+20];
	ld.shared.u32 	%r157, [%r10+160];
	mad.lo.s32 	%r158, %r157, %r156, %r155;
	ld.shared.u32 	%r159, [%r7+24];
	ld.shared.u32 	%r160, [%r10+192];
	mad.lo.s32 	%r161, %r160, %r159, %r158;
	ld.shared.u32 	%r162, [%r7+28];
	ld.shared.u32 	%r163, [%r10+224];
	mad.lo.s32 	%r182, %r163, %r162, %r161;
	bar.sync 	0;
$L__BB0_19:
	setp.ge.s32 	%p23, %r3, %r52;
	setp.ge.s32 	%p24, %r5, %r54;
	or.pred  	%p25, %p23, %p24;
	@%p25 bra 	$L__BB0_21;
	ld.param.u64 	%rd26, [_Z10matrixMultPiS_S_iii_param_2];
	mad.lo.s32 	%r164, %r54, %r3, %r5;
	cvta.to.global.u64 	%rd23, %rd26;
	mul.wide.s32 	%rd24, %r164, 4;
	add.s64 	%rd25, %rd23, %rd24;
	st.global.u32 	[%rd25], %r182;
$L__BB0_21:
	ret;

}


// ===== COMPILED SASS (sm_100) =====

	.target	sm_100

	.elftype	@"ET_EXEC"


//--------------------- .note.nv.tkinfo           --------------------------
	.section	.note.nv.tkinfo,"",@"SHT_NOTE"
	.sectionflags	@"SHF_NOTE_NV_TKINFO"
	.tkinfo
        /*0018*/ 	.word	0x00000002
        /*0030*/ 	.string	""
        /*0030*/ 	.string	"ptxas"
        /*0030*/ 	.string	"Cuda compilation tools, release 13.0, V13.0.88"
        /*0030*/ 	.string	"Build cuda_13.0.r13.0/compiler.36424714_0"
        /*0030*/ 	.string	"-arch sm_100 -m 64 "



//--------------------- .note.nv.cuinfo           --------------------------
	.section	.note.nv.cuinfo,"",@"SHT_NOTE"
	.sectionflags	@"SHF_NOTE_NV_CUINFO"
        /*0018*/ 	.short	0x0002
        /*001a*/ 	.short	0x0064
        /*001c*/ 	.short	0x0082
	.zero		2


//--------------------- .nv.info                  --------------------------
	.section	.nv.info,"",@"SHT_CUDA_INFO"
	.align	4


	//----- nvinfo : EIATTR_REGCOUNT
	.align		4
        /*0000*/ 	.byte	0x04, 0x2f
        /*0002*/ 	.short	(.L_1 - .L_0)
	.align		4
.L_0:
        /*0004*/ 	.word	index@(_Z10matrixMultPiS_S_iii)
        /*0008*/ 	.word	0x00000020


	//----- nvinfo : EIATTR_FRAME_SIZE
	.align		4
.L_1:
        /*000c*/ 	.byte	0x04, 0x11
        /*000e*/ 	.short	(.L_3 - .L_2)
	.align		4
.L_2:
        /*0010*/ 	.word	index@(_Z10matrixMultPiS_S_iii)
        /*0014*/ 	.word	0x00000000


	//----- nvinfo : EIATTR_MIN_STACK_SIZE
	.align		4
.L_3:
        /*0018*/ 	.byte	0x04, 0x12
        /*001a*/ 	.short	(.L_5 - .L_4)
	.align		4
.L_4:
        /*001c*/ 	.word	index@(_Z10matrixMultPiS_S_iii)
        /*0020*/ 	.word	0x00000000
.L_5:


//--------------------- .nv.compat                --------------------------
	.section	.nv.compat,"",@"SHT_CUDA_COMPAT_INFO"
	.align	4
        /*0000*/ 	.byte	0x02, 0x09, 0x00, 0x00, 0x02, 0x02, 0x01, 0x00, 0x02, 0x05, 0x05, 0x00, 0x03, 0x07, 0x01, 0x01
        /*0010*/ 	.byte	0x02, 0x03, 0x00, 0x00, 0x02, 0x06, 0x01, 0x00, 0x04, 0x0b, 0x08, 0x00, 0x09, 0x00, 0x00, 0x00
        /*0020*/ 	.byte	0x00, 0x00, 0x00, 0x00


//--------------------- .nv.info._Z10matrixMultPiS_S_iii --------------------------
	.section	.nv.info._Z10matrixMultPiS_S_iii,"",@"SHT_CUDA_INFO"
	.sectionflags	@""
	.align	4


	//----- nvinfo : EIATTR_CUDA_API_VERSION
	.align		4
        /*0000*/ 	.byte	0x04, 0x37
        /*0002*/ 	.short	(.L_7 - .L_6)
.L_6:
        /*0004*/ 	.word	0x00000082


	//----- nvinfo : EIATTR_KPARAM_INFO
	.align		4
.L_7:
        /*0008*/ 	.byte	0x04, 0x17
        /*000a*/ 	.short	(.L_9 - .L_8)
.L_8:
        /*000c*/ 	.word	0x00000000
        /*0010*/ 	.short	0x0005
        /*0012*/ 	.short	0x0020
        /*0014*/ 	.byte	0x00, 0xf0, 0x11, 0x00


	//----- nvinfo : EIATTR_KPARAM_INFO
	.align		4
.L_9:
        /*0018*/ 	.byte	0x04, 0x17
        /*001a*/ 	.short	(.L_11 - .L_10)
.L_10:
        /*001c*/ 	.word	0x00000000
        /*0020*/ 	.short	0x0004
        /*0022*/ 	.short	0x001c
        /*0024*/ 	.byte	0x00, 0xf0, 0x11, 0x00


	//----- nvinfo : EIATTR_KPARAM_INFO
	.align		4
.L_11:
        /*0028*/ 	.byte	0x04, 0x17
        /*002a*/ 	.short	(.L_13 - .L_12)
.L_12:
        /*002c*/ 	.word	0x00000000
        /*0030*/ 	.short	0x0003
        /*0032*/ 	.short	0x0018
        /*0034*/ 	.byte	0x00, 0xf0, 0x11, 0x00


	//----- nvinfo : EIATTR_KPARAM_INFO
	.align		4
.L_13:
        /*0038*/ 	.byte	0x04, 0x17
        /*003a*/ 	.short	(.L_15 - .L_14)
.L_14:
        /*003c*/ 	.word	0x00000000
        /*0040*/ 	.short	0x0002
        /*0042*/ 	.short	0x0010
        /*0044*/ 	.byte	0x00, 0xf5, 0x21, 0x00


	//----- nvinfo : EIATTR_KPARAM_INFO
	.align		4
.L_15:
        /*0048*/ 	.byte	0x04, 0x17
        /*004a*/ 	.short	(.L_17 - .L_16)
.L_16:
        /*004c*/ 	.word	0x00000000
        /*0050*/ 	.short	0x0001
        /*0052*/ 	.short	0x0008
        /*0054*/ 	.byte	0x00, 0xf5, 0x21, 0x00


	//----- nvinfo : EIATTR_KPARAM_INFO
	.align		4
.L_17:
        /*0058*/ 	.byte	0x04, 0x17
        /*005a*/ 	.short	(.L_19 - .L_18)
.L_18:
        /*005c*/ 	.word	0x00000000
        /*0060*/ 	.short	0x0000
        /*0062*/ 	.short	0x0000
        /*0064*/ 	.byte	0x00, 0xf5, 0x21, 0x00


	//----- nvinfo : EIATTR_SPARSE_MMA_MASK
	.align		4
.L_19:
        /*0068*/ 	.byte	0x03, 0x50
        /*006a*/ 	.short	0x0000


	//----- nvinfo : EIATTR_MAXREG_COUNT
	.align		4
        /*006c*/ 	.byte	0x03, 0x1b
        /*006e*/ 	.short	0x00ff


	//----- nvinfo : EIATTR_NUM_BARRIERS
	.align		4
        /*0070*/ 	.byte	0x02, 0x4c
        /*0072*/ 	.byte	0x01
	.zero		1


	//----- nvinfo : EIATTR_MERCURY_ISA_VERSION
	.align		4
        /*0074*/ 	.byte	0x03, 0x5f
        /*0076*/ 	.short	0x0101


	//----- nvinfo : EIATTR_VRC_CTA_INIT_COUNT
	.align		4
        /*0078*/ 	.byte	0x02, 0x4a
	.zero		1
	.zero		1


	//----- nvinfo : EIATTR_EXIT_INSTR_OFFSETS
	.align		4
        /*007c*/ 	.byte	0x04, 0x1c
        /*007e*/ 	.short	(.L_21 - .L_20)


	//   ....[0]....
.L_20:
        /*0080*/ 	.word	0x00000ae0


	//   ....[1]....
        /*0084*/ 	.word	0x00000b30


	//----- nvinfo : EIATTR_CBANK_PARAM_SIZE
	.align		4
.L_21:
        /*0088*/ 	.byte	0x03, 0x19
        /*008a*/ 	.short	0x0024


	//----- nvinfo : EIATTR_PARAM_CBANK
	.align		4
        /*008c*/ 	.byte	0x04, 0x0a
        /*008e*/ 	.short	(.L_23 - .L_22)
	.align		4
.L_22:
        /*0090*/ 	.word	index@(.nv.constant0._Z10matrixMultPiS_S_iii)
        /*0094*/ 	.short	0x0380
        /*0096*/ 	.short	0x0024


	//----- nvinfo : EIATTR_SW_WAR
	.align		4
.L_23:
        /*0098*/ 	.byte	0x04, 0x36
        /*009a*/ 	.short	(.L_25 - .L_24)
.L_24:
        /*009c*/ 	.word	0x00000008
.L_25:


//--------------------- .nv.callgraph             --------------------------
	.section	.nv.callgraph,"",@"SHT_CUDA_CALLGRAPH"
	.align	4
	.sectionentsize	8
	.align		4
        /*0000*/ 	.word	0x00000000
	.align		4
        /*0004*/ 	.word	0xffffffff
	.align		4
        /*0008*/ 	.word	0x00000000
	.align		4
        /*000c*/ 	.word	0xfffffffe
	.align		4
        /*0010*/ 	.word	0x00000000
	.align		4
        /*0014*/ 	.word	0xfffffffd
	.align		4
        /*0018*/ 	.word	0x00000000
	.align		4
        /*001c*/ 	.word	0xfffffffc


//--------------------- .text._Z10matrixMultPiS_S_iii --------------------------
	.section	.text._Z10matrixMultPiS_S_iii,"ax",@progbits
	.align	128
        .global         _Z10matrixMultPiS_S_iii
        .type           _Z10matrixMultPiS_S_iii,@function
        .size           _Z10matrixMultPiS_S_iii,(.L_x_4 - _Z10matrixMultPiS_S_iii)
        .other          _Z10matrixMultPiS_S_iii,@"STO_CUDA_ENTRY STV_DEFAULT"
_Z10matrixMultPiS_S_iii:
.text._Z10matrixMultPiS_S_iii:
[----:B------:R-:W-:Y:S01]  /*0000*/  LDC R1, c[0x0][0x37c] ;  /* 0x0000df00ff017b82 */ /* 0x000fe20000000800 */
[----:B------:R-:W0:Y:S01]  /*0010*/  S2R R3, SR_TID.Y ;  /* 0x0000000000037919 */ /* 0x000e220000002200 */
[----:B------:R-:W1:Y:S01]  /*0020*/  LDCU UR7, c[0x0][0x39c] ;  /* 0x00007380ff0777ac */ /* 0x000e620008000800 */
[----:B------:R-:W-:Y:S01]  /*0030*/  HFMA2 R27, -RZ, RZ, 0, 0 ;  /* 0x00000000ff1b7431 */ /* 0x000fe200000001ff */
[----:B------:R-:W0:Y:S01]  /*0040*/  S2R R0, SR_CTAID.Y ;  /* 0x0000000000007919 */ /* 0x000e220000002600 */
[----:B------:R-:W2:Y:S01]  /*0050*/  LDCU.64 UR10, c[0x0][0x358] ;  /* 0x00006b00ff0a77ac */ /* 0x000ea20008000a00 */
[----:B------:R-:W3:Y:S01]  /*0060*/  S2R R2, SR_TID.X ;  /* 0x0000000000027919 */ /* 0x000ee20000002100 */
[----:B------:R-:W3:Y:S01]  /*0070*/  S2R R9, SR_CTAID.X ;  /* 0x0000000000097919 */ /* 0x000ee20000002500 */
[----:B-1----:R-:W-:Y:S01]  /*0080*/  UISETP.GE.AND UP0, UPT, UR7, 0x1, UPT ;  /* 0x000000010700788c */ /* 0x002fe2000bf06270 */
[----:B0-----:R-:W-:Y:S02]  /*0090*/  LEA R25, R0, R3, 0x3 ;  /* 0x0000000300197211 */ /* 0x001fe400078e18ff */
[----:B---3--:R-:W-:-:S06]  /*00a0*/  LEA R20, R9, R2, 0x3 ;  /* 0x0000000209147211 */ /* 0x008fcc00078e18ff */
[----:B--2---:R-:W-:Y:S05]  /*00b0*/  BRA.U !UP0, `(.L_x_0) ;  /* 0x0000000908787547 */ /* 0x004fea000b800000 */
[----:B------:R-:W0:Y:S01]  /*00c0*/  S2UR UR6, SR_CgaCtaId ;  /* 0x00000000000679c3 */ /* 0x000e220000008800 */
[----:B------:R-:W-:Y:S01]  /*00d0*/  UMOV UR4, 0x400 ;  /* 0x0000040000047882 */ /* 0x000fe20000000000 */
[----:B------:R-:W-:Y:S02]  /*00e0*/  UISETP.GE.U32.AND UP0, UPT, UR7, 0x9, UPT ;  /* 0x000000090700788c */ /* 0x000fe4000bf06070 */
[----:B------:R-:W-:Y:S01]  /*00f0*/  IMAD R21, R25, UR7, RZ ;  /* 0x0000000719157c24 */ /* 0x000fe2000f8e02ff */
[----:B------:R-:W-:Y:S01]  /*0100*/  UIADD3 UR5, UPT, UPT, UR4, 0x100, URZ ;  /* 0x0000010004057890 */ /* 0x000fe2000fffe0ff */
[----:B------:R-:W-:Y:S01]  /*0110*/  IMAD.MOV.U32 R27, RZ, RZ, RZ ;  /* 0x000000ffff1b7224 */ /* 0x000fe200078e00ff */
[----:B------:R-:W-:Y:S02]  /*0120*/  UIADD3 UR8, UPT, UPT, UR7, 0x7, URZ ;  /* 0x0000000707087890 */ /* 0x000fe4000fffe0ff */
[----:B0-----:R-:W-:Y:S02]  /*0130*/  ULEA UR5, UR6, UR5, 0x18 ;  /* 0x0000000506057291 */ /* 0x001fe4000f8ec0ff */
[----:B------:R-:W-:-:S04]  /*0140*/  ULEA UR4, UR6, UR4, 0x18 ;  /* 0x0000000406047291 */ /* 0x000fc8000f8ec0ff */
[----:B------:R-:W-:Y:S02]  /*0150*/  LEA R0, R2, UR5, 0x2 ;  /* 0x0000000502007c11 */ /* 0x000fe4000f8e10ff */
[C---:B------:R-:W-:Y:S01]  /*0160*/  LEA R23, R3.reuse, UR4, 0x5 ;  /* 0x0000000403177c11 */ /* 0x040fe2000f8e28ff */
[----:B------:R-:W-:Y:S01]  /*0170*/  UMOV UR4, URZ ;  /* 0x000000ff00047c82 */ /* 0x000fe20008000000 */
[----:B------:R-:W-:Y:S01]  /*0180*/  LEA R4, R3, R0, 0x5 ;  /* 0x0000000003047211 */ /* 0x000fe200078e28ff */
[----:B------:R-:W-:Y:S06]  /*0190*/  BRA.U !UP0, `(.L_x_1) ;  /* 0x0000000508907547 */ /* 0x000fec000b800000 */
[----:B------:R-:W0:Y:S01]  /*01a0*/  LDCU UR5, c[0x0][0x3a0] ;  /* 0x00007400ff0577ac */ /* 0x000e220008000800 */
[----:B------:R-:W1:Y:S01]  /*01b0*/  LDC R5, c[0x0][0x3a0] ;  /* 0x0000e800ff057b82 */ /* 0x000e620000000800 */
[----:B------:R-:W-:Y:S01]  /*01c0*/  IADD3 R7, PT, PT, R3, 0x8, RZ ;  /* 0x0000000803077810 */ /* 0x000fe20007ffe0ff */
[----:B------:R-:W-:Y:S01]  /*01d0*/  IMAD.MOV.U32 R27, RZ, RZ, RZ ;  /* 0x000000ffff1b7224 */ /* 0x000fe200078e00ff */
[----:B------:R-:W2:Y:S01]  /*01e0*/  LDCU UR6, c[0x0][0x398] ;  /* 0x00007300ff0677ac */ /* 0x000ea20008000800 */
[----:B------:R-:W-:Y:S02]  /*01f0*/  MOV R17, 0x8 ;  /* 0x0000000800117802 */ /* 0x000fe40000000f00 */
[----:B------:R-:W-:Y:S01]  /*0200*/  MOV R18, R2 ;  /* 0x0000000200127202 */ /* 0x000fe20000000f00 */
[----:B------:R-:W-:Y:S01]  /*0210*/  USHF.R.U32.HI UR4, URZ, 0x3, UR8 ;  /* 0x00000003ff047899 */ /* 0x000fe20008011608 */
[----:B------:R-:W-:Y:S01]  /*0220*/  MOV R19, R3 ;  /* 0x0000000300137202 */ /* 0x000fe20000000f00 */
[----:B------:R-:W3:Y:S02]  /*0230*/  LDCU UR7, c[0x0][0x39c] ;  /* 0x00007380ff0777ac */ /* 0x000ee40008000800 */
[----:B------:R-:W-:Y:S01]  /*0240*/  ULOP3.LUT UR4, UR4, 0xffffffe, URZ, 0xc0, !UPT ;  /* 0x0ffffffe04047892 */ /* 0x000fe2000f8ec0ff */
[----:B0-----:R-:W-:-:S03]  /*0250*/  IMAD R7, R7, UR5, R2 ;  /* 0x0000000507077c24 */ /* 0x001fc6000f8e0202 */
[----:B------:R-:W-:Y:S01]  /*0260*/  UIADD3 UR4, UPT, UPT, -UR4, URZ, URZ ;  /* 0x000000ff04047290 */ /* 0x000fe2000fffe1ff */
[----:B------:R-:W-:Y:S02]  /*0270*/  IMAD R16, R3, UR5, R2 ;  /* 0x0000000503107c24 */ /* 0x000fe4000f8e0202 */
[----:B------:R-:W-:Y:S01]  /*0280*/  IMAD R6, R9, 0x8, R7 ;  /* 0x0000000809067824 */ /* 0x000fe200078e0207 */
[----:B--2---:R-:W-:Y:S02]  /*0290*/  ISETP.GE.AND P1, PT, R25, UR6, PT ;  /* 0x0000000619007c0c */ /* 0x004fe4000bf26270 */
[----:B------:R-:W-:Y:S02]  /*02a0*/  LEA R16, R9, R16, 0x3 ;  /* 0x0000001009107211 */ /* 0x000fe400078e18ff */
[----:B------:R-:W-:-:S09]  /*02b0*/  IADD3 R7, PT, PT, R21, R2, RZ ;  /* 0x0000000215077210 */ /* 0x000fd20007ffe0ff */
.L_x_2:
[----:B-1----:R-:W-:Y:S01]  /*02c0*/  ISETP.GE.AND P0, PT, R20, R5, PT ;  /* 0x000000051400720c */ /* 0x002fe20003f06270 */
[----:B------:R-:W-:Y:S01]  /*02d0*/  HFMA2 R28, -RZ, RZ, 0, 0 ;  /* 0x00000000ff1c7431 */ /* 0x000fe200000001ff */
[----:B---3--:R-:W-:Y:S01]  /*02e0*/  ISETP.GE.OR P2, PT, R18, UR7, P1 ;  /* 0x0000000712007c0c */ /* 0x008fe20008f46670 */
[----:B------:R-:W-:Y:S01]  /*02f0*/  IMAD.MOV.U32 R26, RZ, RZ, RZ ;  /* 0x000000ffff1a7224 */ /* 0x000fe200078e00ff */
[----:B------:R-:W-:-:S11]  /*0300*/  ISETP.GE.OR P3, PT, R19, UR7, P0 ;  /* 0x0000000713007c0c */ /* 0x000fd60008766670 */
[----:B------:R-:W0:Y:S08]  /*0310*/  @!P2 LDC.64 R10, c[0x0][0x380] ;  /* 0x0000e000ff0aab82 */ /* 0x000e300000000a00 */
[----:B------:R-:W1:Y:S01]  /*0320*/  @!P3 LDC.64 R8, c[0x0][0x388] ;  /* 0x0000e200ff08bb82 */ /* 0x000e620000000a00 */
[----:B0-----:R-:W-:-:S05]  /*0330*/  @!P2 IMAD.WIDE.U32 R10, R7, 0x4, R10 ;  /* 0x00000004070aa825 */ /* 0x001fca00078e000a */
[----:B------:R-:W2:Y:S01]  /*0340*/  @!P2 LDG.E R26, desc[UR10][R10.64] ;  /* 0x0000000a0a1aa981 */ /* 0x000ea2000c1e1900 */
[----:B-1----:R-:W-:-:S05]  /*0350*/  @!P3 IMAD.WIDE R8, R16, 0x4, R8 ;  /* 0x000000041008b825 */ /* 0x002fca00078e0208 */
[----:B------:R-:W3:Y:S01]  /*0360*/  @!P3 LDG.E R28, desc[UR10][R8.64] ;  /* 0x0000000a081cb981 */ /* 0x000ee2000c1e1900 */
[----:B------:R-:W-:-:S05]  /*0370*/  LEA R22, R2, R23, 0x2 ;  /* 0x0000001702167211 */ /* 0x000fca00078e10ff */
[----:B--2---:R-:W-:Y:S04]  /*0380*/  STS [R22], R26 ;  /* 0x0000001a16007388 */ /* 0x004fe80000000800 */
[----:B---3--:R-:W-:Y:S01]  /*0390*/  STS [R4], R28 ;  /* 0x0000001c04007388 */ /* 0x008fe20000000800 */
[----:B------:R-:W-:Y:S06]  /*03a0*/  BAR.SYNC.DEFER_BLOCKING 0x0 ;  /* 0x0000000000007b1d */ /* 0x000fec0000010000 */
[----:B------:R-:W-:Y:S04]  /*03b0*/  LDS R24, [R0] ;  /* 0x0000000000187984 */ /* 0x000fe80000000800 */
[----:B------:R-:W0:Y:S04]  /*03c0*/  LDS.128 R12, [R23] ;  /* 0x00000000170c7984 */ /* 0x000e280000000c00 */
[----:B------:R-:W1:Y:S04]  /*03d0*/  LDS R8, [R0+0x20] ;  /* 0x0000200000087984 */ /* 0x000e680000000800 */
[----:B------:R-:W2:Y:S01]  /*03e0*/  LDS R29, [R0+0x40] ;  /* 0x00004000001d7984 */ /* 0x000ea20000000800 */
[----:B0-----:R-:W-:-:S03]  /*03f0*/  IMAD R12, R12, R24, R27 ;  /* 0x000000180c0c7224 */ /* 0x001fc600078e021b */
[----:B------:R-:W0:Y:S01]  /*0400*/  LDS R24, [R0+0x60] ;  /* 0x0000600000187984 */ /* 0x000e220000000800 */
[----:B-1----:R-:W-:-:S03]  /*0410*/  IMAD R12, R8, R13, R12 ;  /* 0x0000000d080c7224 */ /* 0x002fc600078e020c */
[----:B------:R-:W-:Y:S04]  /*0420*/  LDS R27, [R0+0x80] ;  /* 0x00008000001b7984 */ /* 0x000fe80000000800 */
[----:B------:R-:W1:Y:S01]  /*0430*/  LDS.128 R8, [R23+0x10] ;  /* 0x0000100017087984 */ /* 0x000e620000000c00 */
[----:B--2---:R-:W-:Y:S01]  /*0440*/  IMAD R14, R29, R14, R12 ;  /* 0x0000000e1d0e7224 */ /* 0x004fe200078e020c */
[----:B------:R-:W-:-:S04]  /*0450*/  IADD3 R12, PT, PT, R18, 0x8, RZ ;  /* 0x00000008120c7810 */ /* 0x000fc80007ffe0ff */
[----:B------:R-:W-:-:S13]  /*0460*/  ISETP.GE.OR P2, PT, R12, UR7, P1 ;  /* 0x000000070c007c0c */ /* 0x000fda0008f46670 */
[----:B------:R-:W2:Y:S01]  /*0470*/  @!P2 LDC.64 R12, c[0x0][0x380] ;  /* 0x0000e000ff0cab82 */ /* 0x000ea20000000a00 */
[----:B0-----:R-:W-:Y:S02]  /*0480*/  IMAD R14, R24, R15, R14 ;  /* 0x0000000f180e7224 */ /* 0x001fe400078e020e */
[----:B------:R-:W0:Y:S01]  /*0490*/  LDS R24, [R0+0xa0] ;  /* 0x0000a00000187984 */ /* 0x000e220000000800 */
[----:B------:R-:W-:Y:S02]  /*04a0*/  VIADD R15, R19, 0x8 ;  /* 0x00000008130f7836 */ /* 0x000fe40000000000 */
[----:B-1----:R-:W-:Y:S01]  /*04b0*/  IMAD R8, R8, R27, R14 ;  /* 0x0000001b08087224 */ /* 0x002fe200078e020e */
[----:B------:R-:W-:Y:S02]  /*04c0*/  @!P2 IADD3 R14, PT, PT, R17, -0x8, RZ ;  /* 0xfffffff8110ea810 */ /* 0x000fe40007ffe0ff */
[----:B------:R-:W-:Y:S02]  /*04d0*/  ISETP.GE.OR P0, PT, R15, UR7, P0 ;  /* 0x000000070f007c0c */ /* 0x000fe40008706670 */
[----:B------:R-:W-:-:S04]  /*04e0*/  @!P2 IADD3 R14, P3, P4, R21, R14, R2 ;  /* 0x0000000e150ea210 */ /* 0x000fc80007c7e002 */
[----:B--2---:R-:W-:Y:S02]  /*04f0*/  @!P2 LEA R26, P5, R14, R12, 0x2 ;  /* 0x0000000c0e1aa211 */ /* 0x004fe400078a10ff */
[----:B------:R-:W-:-:S04]  /*0500*/  @!P2 IADD3.X R12, PT, PT, RZ, RZ, RZ, P3, P4 ;  /* 0x000000ffff0ca210 */ /* 0x000fc80001fe84ff */
[----:B------:R-:W-:Y:S02]  /*0510*/  @!P2 LEA.HI.X R27, R14, R13, R12, 0x2, P5 ;  /* 0x0000000d0e1ba211 */ /* 0x000fe400028f140c */
[----:B------:R-:W1:Y:S01]  /*0520*/  @!P0 LDC.64 R12, c[0x0][0x388] ;  /* 0x0000e200ff0c8b82 */ /* 0x000e620000000a00 */
[----:B0-----:R-:W-:Y:S02]  /*0530*/  IMAD R24, R24, R9, R8 ;  /* 0x0000000918187224 */ /* 0x001fe400078e0208 */
[----:B------:R-:W0:Y:S04]  /*0540*/  LDS R9, [R0+0xc0] ;  /* 0x0000c00000097984 */ /* 0x000e280000000800 */
[----:B------:R-:W2:Y:S01]  /*0550*/  LDS R8, [R0+0xe0] ;  /* 0x0000e00000087984 */ /* 0x000ea20000000800 */
[----:B-1----:R-:W-:-:S04]  /*0560*/  @!P0 IMAD.WIDE R28, R6, 0x4, R12 ;  /* 0x00000004061c8825 */ /* 0x002fc800078e020c */
[----:B------:R-:W-:Y:S01]  /*0570*/  HFMA2 R13, -RZ, RZ, 0, 0 ;  /* 0x00000000ff0d7431 */ /* 0x000fe200000001ff */
[----:B------:R-:W-:Y:S01]  /*0580*/  BAR.SYNC.DEFER_BLOCKING 0x0 ;  /* 0x0000000000007b1d */ /* 0x000fe20000010000 */
[----:B------:R-:W-:-:S06]  /*0590*/  MOV R15, RZ ;  /* 0x000000ff000f7202 */ /* 0x000fcc0000000f00 */
[----:B------:R-:W3:Y:S04]  /*05a0*/  @!P2 LDG.E R15, desc[UR10][R26.64+0x20] ;  /* 0x0000200a1a0fa981 */ /* 0x000ee8000c1e1900 */
[----:B------:R-:W4:Y:S01]  /*05b0*/  @!P0 LDG.E R13, desc[UR10][R28.64] ;  /* 0x0000000a1c0d8981 */ /* 0x000f22000c1e1900 */
[----:B0-----:R-:W-:-:S04]  /*05c0*/  IMAD R9, R9, R10, R24 ;  /* 0x0000000a09097224 */ /* 0x001fc800078e0218 */
[----:B--2---:R-:W-:Y:S01]  /*05d0*/  IMAD R8, R8, R11, R9 ;  /* 0x0000000b08087224 */ /* 0x004fe200078e0209 */
[----:B------:R-:W-:-:S04]  /*05e0*/  UIADD3 UR4, UPT, UPT, UR4, 0x2, URZ ;  /* 0x0000000204047890 */ /* 0x000fc8000fffe0ff */
[----:B------:R-:W-:Y:S01]  /*05f0*/  UISETP.NE.AND UP0, UPT, UR4, URZ, UPT ;  /* 0x000000ff0400728c */ /* 0x000fe2000bf05270 */
[----:B------:R-:W-:Y:S01]  /*0600*/  VIADD R19, R19, 0x10 ;  /* 0x0000001013137836 */ /* 0x000fe20000000000 */
[----:B------:R-:W-:Y:S01]  /*0610*/  IADD3 R18, PT, PT, R18, 0x10, RZ ;  /* 0x0000001012127810 */ /* 0x000fe20007ffe0ff */
[----:B------:R-:W-:Y:S01]  /*0620*/  IMAD R16, R5, 0x10, R16 ;  /* 0x0000001005107824 */ /* 0x000fe200078e0210 */
[----:B------:R-:W-:Y:S02]  /*0630*/  IADD3 R17, PT, PT, R17, 0x10, RZ ;  /* 0x0000001011117810 */ /* 0x000fe40007ffe0ff */
[----:B------:R-:W-:Y:S02]  /*0640*/  IADD3 R7, PT, PT, R7, 0x10, RZ ;  /* 0x0000001007077810 */ /* 0x000fe40007ffe0ff */
[----:B------:R-:W-:Y:S01]  /*0650*/  LEA R6, R5, R6, 0x4 ;  /* 0x0000000605067211 */ /* 0x000fe200078e20ff */
[----:B---3--:R-:W-:Y:S04]  /*0660*/  STS [R22], R15 ;  /* 0x0000000f16007388 */ /* 0x008fe80000000800 */
[----:B----4-:R-:W-:Y:S01]  /*0670*/  STS [R4], R13 ;  /* 0x0000000d04007388 */ /* 0x010fe20000000800 */
[----:B------:R-:W-:Y:S06]  /*0680*/  BAR.SYNC.DEFER_BLOCKING 0x0 ;  /* 0x0000000000007b1d */ /* 0x000fec0000010000 */
[----:B------:R-:W-:Y:S04]  /*0690*/  LDS R29, [R0] ;  /* 0x00000000001d7984 */ /* 0x000fe80000000800 */
[----:B------:R-:W0:Y:S04]  /*06a0*/  LDS.128 R12, [R23] ;  /* 0x00000000170c7984 */ /* 0x000e280000000c00 */
[----:B------:R-:W1:Y:S04]  /*06b0*/  LDS R26, [R0+0x20] ;  /* 0x00002000001a7984 */ /* 0x000e680000000800 */
[----:B------:R-:W2:Y:S04]  /*06c0*/  LDS R27, [R0+0x40] ;  /* 0x00004000001b7984 */ /* 0x000ea80000000800 */
[----:B------:R-:W-:Y:S04]  /*06d0*/  LDS R22, [R0+0xa0] ;  /* 0x0000a00000167984 */ /* 0x000fe80000000800 */
[----:B------:R-:W-:Y:S01]  /*06e0*/  LDS R24, [R0+0xc0] ;  /* 0x0000c00000187984 */ /* 0x000fe20000000800 */
[----:B0-----:R-:W-:-:S03]  /*06f0*/  IMAD R8, R12, R29, R8 ;  /* 0x0000001d0c087224 */ /* 0x001fc600078e0208 */
[----:B------:R-:W0:Y:S01]  /*0700*/  LDS R12, [R0+0x60] ;  /* 0x00006000000c7984 */ /* 0x000e220000000800 */
[----:B-1----:R-:W-:-:S03]  /*0710*/  IMAD R26, R26, R13, R8 ;  /* 0x0000000d1a1a7224 */ /* 0x002fc600078e0208 */
[----:B------:R-:W-:Y:S04]  /*0720*/  LDS R13, [R0+0x80] ;  /* 0x00008000000d7984 */ /* 0x000fe80000000800 */
[----:B------:R-:W1:Y:S01]  /*0730*/  LDS.128 R8, [R23+0x10] ;  /* 0x0000100017087984 */ /* 0x000e620000000c00 */
[----:B--2---:R-:W-:-:S03]  /*0740*/  IMAD R26, R27, R14, R26 ;  /* 0x0000000e1b1a7224 */ /* 0x004fc600078e021a */
[----:B------:R-:W2:Y:S01]  /*0750*/  LDS R14, [R0+0xe0] ;  /* 0x0000e000000e7984 */ /* 0x000ea20000000800 */
[----:B0-----:R-:W-:-:S04]  /*0760*/  IMAD R12, R12, R15, R26 ;  /* 0x0000000f0c0c7224 */ /* 0x001fc800078e021a */
[----:B-1----:R-:W-:-:S04]  /*0770*/  IMAD R8, R8, R13, R12 ;  /* 0x0000000d08087224 */ /* 0x002fc800078e020c */
[----:B------:R-:W-:-:S04]  /*0780*/  IMAD R9, R22, R9, R8 ;  /* 0x0000000916097224 */ /* 0x000fc800078e0208 */
[----:B------:R-:W-:-:S04]  /*0790*/  IMAD R9, R24, R10, R9 ;  /* 0x0000000a18097224 */ /* 0x000fc800078e0209 */
[----:B--2---:R-:W-:Y:S01]  /*07a0*/  IMAD R27, R14, R11, R9 ;  /* 0x0000000b0e1b7224 */ /* 0x004fe200078e0209 */
[----:B------:R-:W-:Y:S06]  /*07b0*/  BAR.SYNC.DEFER_BLOCKING 0x0 ;  /* 0x0000000000007b1d */ /* 0x000fec0000010000 */
[----:B------:R-:W-:Y:S05]  /*07c0*/  BRA.U UP0, `(.L_x_2) ;  /* 0xfffffff900bc7547 */ /* 0x000fea000b83ffff */
[----:B------:R-:W-:-:S12]  /*07d0*/  ULOP3.LUT UR4, UR8, 0x7ffffff0, URZ, 0xc0, !UPT ;  /* 0x7ffffff008047892 */ /* 0x000fd8000f8ec0ff */
.L_x_1:
[----:B------:R-:W-:-:S09]  /*07e0*/  ULOP3.LUT UP0, URZ, UR8, 0x8, URZ, 0xc0, !UPT ;  /* 0x0000000808ff7892 */ /* 0x000fd2000f80c0ff */
[----:B------:R-:W-:Y:S05]  /*07f0*/  BRA.U !UP0, `(.L_x_0) ;  /* 0x0000000108a87547 */ /* 0x000fea000b800000 */
[----:B------:R-:W0:Y:S01]  /*0800*/  LDCU UR5, c[0x0][0x398] ;  /* 0x00007300ff0577ac */ /* 0x000e220008000800 */
[----:B------:R-:W-:Y:S01]  /*0810*/  IADD3 R9, PT, PT, R3, UR4, RZ ;  /* 0x0000000403097c10 */ /* 0x000fe2000fffe0ff */
[----:B------:R-:W-:Y:S01]  /*0820*/  HFMA2 R17, -RZ, RZ, 0, 0 ;  /* 0x00000000ff117431 */ /* 0x000fe200000001ff */
[----:B------:R-:W-:Y:S01]  /*0830*/  IADD3 R8, PT, PT, R2, UR4, RZ ;  /* 0x0000000402087c10 */ /* 0x000fe2000fffe0ff */
[----:B------:R-:W1:Y:S01]  /*0840*/  LDCU UR6, c[0x0][0x3a0] ;  /* 0x00007400ff0677ac */ /* 0x000e620008000800 */
[----:B------:R-:W-:Y:S02]  /*0850*/  ISETP.GE.AND P1, PT, R9, UR7, PT ;  /* 0x0000000709007c0c */ /* 0x000fe4000bf26270 */
[----:B------:R-:W-:Y:S02]  /*0860*/  MOV R5, RZ ;  /* 0x000000ff00057202 */ /* 0x000fe40000000f00 */
[----:B0-----:R-:W-:-:S04]  /*0870*/  ISETP.GE.AND P0, PT, R25, UR5, PT ;  /* 0x0000000519007c0c */ /* 0x001fc8000bf06270 */
[----:B------:R-:W-:Y:S02]  /*0880*/  ISETP.GE.OR P0, PT, R8, UR7, P0 ;  /* 0x0000000708007c0c */ /* 0x000fe40008706670 */
[----:B-1----:R-:W-:-:S11]  /*0890*/  ISETP.GE.OR P1, PT, R20, UR6, P1 ;  /* 0x0000000614007c0c */ /* 0x002fd60008f26670 */
[----:B------:R-:W0:Y:S01]  /*08a0*/  @!P0 LDC.64 R6, c[0x0][0x380] ;  /* 0x0000e000ff068b82 */ /* 0x000e220000000a00 */
[----:B------:R-:W-:Y:S02]  /*08b0*/  @!P0 IMAD.IADD R21, R21, 0x1, R8 ;  /* 0x0000000115158824 */ /* 0x000fe400078e0208 */
[----:B------:R-:W-:-:S05]  /*08c0*/  @!P1 IMAD R9, R9, UR6, R20 ;  /* 0x0000000609099c24 */ /* 0x000fca000f8e0214 */
[----:B------:R-:W1:Y:S01]  /*08d0*/  @!P1 LDC.64 R2, c[0x0][0x388] ;  /* 0x0000e200ff029b82 */ /* 0x000e620000000a00 */
[----:B0-----:R-:W-:-:S05]  /*08e0*/  @!P0 IMAD.WIDE.U32 R6, R21, 0x4, R6 ;  /* 0x0000000415068825 */ /* 0x001fca00078e0006 */
[----:B------:R-:W2:Y:S01]  /*08f0*/  @!P0 LDG.E R5, desc[UR10][R6.64] ;  /* 0x0000000a06058981 */ /* 0x000ea2000c1e1900 */
[----:B-1----:R-:W-:-:S05]  /*0900*/  @!P1 IMAD.WIDE R2, R9, 0x4, R2 ;  /* 0x0000000409029825 */ /* 0x002fca00078e0202 */
[----:B------:R-:W3:Y:S01]  /*0910*/  @!P1 LDG.E R17, desc[UR10][R2.64] ;  /* 0x0000000a02119981 */ /* 0x000ee2000c1e1900 */
[----:B------:R-:W0:Y:S02]  /*0920*/  S2R R8, SR_TID.X ;  /* 0x0000000000087919 */ /* 0x000e240000002100 */
[----:B0-----:R-:W-:-:S05]  /*0930*/  LEA R22, R8, R23, 0x2 ;  /* 0x0000001708167211 */ /* 0x001fca00078e10ff */
[----:B--2---:R-:W-:Y:S04]  /*0940*/  STS [R22], R5 ;  /* 0x0000000516007388 */ /* 0x004fe80000000800 */
[----:B---3--:R-:W-:Y:S01]  /*0950*/  STS [R4], R17 ;  /* 0x0000001104007388 */ /* 0x008fe20000000800 */
[----:B------:R-:W-:Y:S06]  /*0960*/  BAR.SYNC.DEFER_BLOCKING 0x0 ;  /* 0x0000000000007b1d */ /* 0x000fec0000010000 */
[----:B------:R-:W-:Y:S04]  /*0970*/  LDS R16, [R0] ;  /* 0x0000000000107984 */ /* 0x000fe80000000800 */
[----:B------:R-:W0:Y:S04]  /*0980*/  LDS.128 R8, [R23] ;  /* 0x0000000017087984 */ /* 0x000e280000000c00 */
[----:B------:R-:W1:Y:S04]  /*0990*/  LDS R18, [R0+0x20] ;  /* 0x0000200000127984 */ /* 0x000e680000000800 */
[----:B------:R-:W2:Y:S04]  /*09a0*/  LDS R19, [R0+0x40] ;  /* 0x0000400000137984 */ /* 0x000ea80000000800 */
[----:B------:R-:W3:Y:S04]  /*09b0*/  LDS R6, [R0+0x60] ;  /* 0x0000600000067984 */ /* 0x000ee80000000800 */
[----:B------:R-:W-:Y:S04]  /*09c0*/  LDS R2, [R0+0x80] ;  /* 0x0000800000027984 */ /* 0x000fe80000000800 */
[----:B------:R-:W4:Y:S04]  /*09d0*/  LDS.128 R12, [R23+0x10] ;  /* 0x00001000170c7984 */ /* 0x000f280000000c00 */
[----:B------:R-:W5:Y:S04]  /*09e0*/  LDS R3, [R0+0xa0] ;  /* 0x0000a00000037984 */ /* 0x000f680000000800 */
[----:B------:R-:W5:Y:S04]  /*09f0*/  LDS R5, [R0+0xc0] ;  /* 0x0000c00000057984 */ /* 0x000f680000000800 */
[----:B------:R-:W5:Y:S01]  /*0a00*/  LDS R4, [R0+0xe0] ;  /* 0x0000e00000047984 */ /* 0x000f620000000800 */
[----:B0-----:R-:W-:-:S04]  /*0a10*/  IMAD R8, R8, R16, R27 ;  /* 0x0000001008087224 */ /* 0x001fc800078e021b */
[----:B-1----:R-:W-:-:S04]  /*0a20*/  IMAD R9, R18, R9, R8 ;  /* 0x0000000912097224 */ /* 0x002fc800078e0208 */
[----:B--2---:R-:W-:-:S04]  /*0a30*/  IMAD R10, R19, R10, R9 ;  /* 0x0000000a130a7224 */ /* 0x004fc800078e0209 */
[----:B---3--:R-:W-:-:S04]  /*0a40*/  IMAD R11, R6, R11, R10 ;  /* 0x0000000b060b7224 */ /* 0x008fc800078e020a */
[----:B----4-:R-:W-:-:S04]  /*0a50*/  IMAD R2, R12, R2, R11 ;  /* 0x000000020c027224 */ /* 0x010fc800078e020b */
[----:B-----5:R-:W-:-:S04]  /*0a60*/  IMAD R3, R3, R13, R2 ;  /* 0x0000000d03037224 */ /* 0x020fc800078e0202 */
[----:B------:R-:W-:-:S04]  /*0a70*/  IMAD R14, R5, R14, R3 ;  /* 0x0000000e050e7224 */ /* 0x000fc800078e0203 */
[----:B------:R-:W-:Y:S01]  /*0a80*/  IMAD R27, R4, R15, R14 ;  /* 0x0000000f041b7224 */ /* 0x000fe200078e020e */
[----:B------:R-:W-:Y:S06]  /*0a90*/  BAR.SYNC.DEFER_BLOCKING 0x0 ;  /* 0x0000000000007b1d */ /* 0x000fec0000010000 */
.L_x_0:
[----:B------:R-:W0:Y:S01]  /*0aa0*/  LDCU UR4, c[0x0][0x3a0] ;  /* 0x00007400ff0477ac */ /* 0x000e220008000800 */
[----:B------:R-:W1:Y:S01]  /*0ab0*/  LDCU UR5, c[0x0][0x398] ;  /* 0x00007300ff0577ac */ /* 0x000e620008000800 */
[----:B0-----:R-:W-:-:S04]  /*0ac0*/  ISETP.GE.AND P0, PT, R20, UR4, PT ;  /* 0x0000000414007c0c */ /* 0x001fc8000bf06270 */
[----:B-1----:R-:W-:-:S13]  /*0ad0*/  ISETP.GE.OR P0, PT, R25, UR5, P0 ;  /* 0x0000000519007c0c */ /* 0x002fda0008706670 */
[----:B------:R-:W-:Y:S05]  /*0ae0*/  @P0 EXIT ;  /* 0x000000000000094d */ /* 0x000fea0003800000 */
[----:B------:R-:W0:Y:S01]  /*0af0*/  LDC.64 R2, c[0x0][0x390] ;  /* 0x0000e400ff027b82 */ /* 0x000e220000000a00 */
[----:B------:R-:W-:-:S04]  /*0b00*/  IMAD R25, R25, UR4, R20 ;  /* 0x0000000419197c24 */ /* 0x000fc8000f8e0214 */
[----:B0-----:R-:W-:-:S05]  /*0b10*/  IMAD.WIDE R2, R25, 0x4, R2 ;  /* 0x0000000419027825 */ /* 0x001fca00078e0202 */
[----:B------:R-:W-:Y:S01]  /*0b20*/  STG.E desc[UR10][R2.64], R27 ;  /* 0x0000001b02007986 */ /* 0x000fe2000c10190a */
[----:B------:R-:W-:Y:S05]  /*0b30*/  EXIT ;  /* 0x000000000000794d */ /* 0x000fea0003800000 */
.L_x_3:
[----:B------:R-:W-:-:S00]  /*0b40*/  BRA `(.L_x_3) ;  /* 0xfffffffc00fc7947 */ /* 0x000fc0000383ffff */
[----:B------:R-:W-:-:S00]  /*0b50*/  NOP ;  /* 0x0000000000007918 */ /* 0x000fc00000000000 */
        /* <DEDUP_REMOVED lines=10> */
.L_x_4:


//--------------------- .nv.shared._Z10matrixMultPiS_S_iii --------------------------
	.section	.nv.shared._Z10matrixMultPiS_S_iii,"aw",@nobits
	.sectionflags	@""
	.align	4
.nv.shared._Z10matrixMultPiS_S_iii:
	.zero		1536


//--------------------- .nv.shared.reserved.0     --------------------------
	.section	.nv.shared.reserved.0,"aw",@nobits
	.weak		__nv_reservedSMEM_offset_0_alias
	.size		__nv_reservedSMEM_offset_0_alias, 0, 64
	.other		__nv_reservedSMEM_offset_0_alias,@"STO_CUDA_RESERVED_SHARED STV_DEFAULT"
__nv_reservedSMEM_offset_0_alias:
	.zero		0
	.zero		64


//--------------------- .nv.constant0._Z10matrixMultPiS_S_iii --------------------------
	.section	.nv.constant0._Z10matrixMultPiS_S_iii,"a",@progbits
	.sectionflags	@""
	.align	4
.nv.constant0._Z10matrixMultPiS_S_iii:
	.zero		932


//--------------------- SYMBOLS --------------------------

	.type		.nv.reservedSmem.offset0,@object
	.size		.nv.reservedSmem.offset0,0x4
	.type		.nv.reservedSmem.cap,@object
	.size		.nv.reservedSmem.cap,0x4
